//
// Generated by NVIDIA NVVM Compiler
//
// Compiler Build ID: CL-36424714
// Cuda compilation tools, release 13.0, V13.0.88
// Based on NVVM 20.0.0
//

.version 9.0
.target sm_100
.address_size 64

	// .globl	_Z9level_bfsPiiS_S_S_S_S_S_

.visible .entry _Z9level_bfsPiiS_S_S_S_S_S_(
	.param .u64 .ptr .align 1 _Z9level_bfsPiiS_S_S_S_S_S__param_0,
	.param .u32 _Z9level_bfsPiiS_S_S_S_S_S__param_1,
	.param .u64 .ptr .align 1 _Z9level_bfsPiiS_S_S_S_S_S__param_2,
	.param .u64 .ptr .align 1 _Z9level_bfsPiiS_S_S_S_S_S__param_3,
	.param .u64 .ptr .align 1 _Z9level_bfsPiiS_S_S_S_S_S__param_4,
	.param .u64 .ptr .align 1 _Z9level_bfsPiiS_S_S_S_S_S__param_5,
	.param .u64 .ptr .align 1 _Z9level_bfsPiiS_S_S_S_S_S__param_6,
	.param .u64 .ptr .align 1 _Z9level_bfsPiiS_S_S_S_S_S__param_7
)
{
	.reg .pred 	%p<5>;
	.reg .b32 	%r<19>;
	.reg .b64 	%rd<24>;

	ld.param.u64 	%rd7, [_Z9level_bfsPiiS_S_S_S_S_S__param_0];
	ld.param.u32 	%r6, [_Z9level_bfsPiiS_S_S_S_S_S__param_1];
	ld.param.u64 	%rd8, [_Z9level_bfsPiiS_S_S_S_S_S__param_2];
	ld.param.u64 	%rd9, [_Z9level_bfsPiiS_S_S_S_S_S__param_3];
	ld.param.u64 	%rd12, [_Z9level_bfsPiiS_S_S_S_S_S__param_4];
	ld.param.u64 	%rd10, [_Z9level_bfsPiiS_S_S_S_S_S__param_5];
	ld.param.u64 	%rd11, [_Z9level_bfsPiiS_S_S_S_S_S__param_7];
	cvta.to.global.u64 	%rd1, %rd12;
	mov.u32 	%r7, %ctaid.x;
	mov.u32 	%r8, %ntid.x;
	mov.u32 	%r9, %tid.x;
	mad.lo.s32 	%r1, %r7, %r8, %r9;
	setp.ge.s32 	%p1, %r1, %r6;
	@%p1 bra 	$L__BB0_6;
	cvta.to.global.u64 	%rd13, %rd10;
	cvta.to.global.u64 	%rd14, %rd11;
	cvta.to.global.u64 	%rd15, %rd7;
	mul.wide.s32 	%rd16, %r1, 4;
	add.s64 	%rd17, %rd15, %rd16;
	ld.global.u32 	%r2, [%rd17];
	mul.wide.s32 	%rd18, %r2, 4;
	add.s64 	%rd2, %rd14, %rd18;
	add.s64 	%rd3, %rd13, %rd18;
	ld.global.u32 	%r10, [%rd3];
	setp.lt.s32 	%p2, %r10, 0;
	@%p2 bra 	$L__BB0_6;
	ld.global.u32 	%r18, [%rd2];
	add.s64 	%rd4, %rd1, %rd18;
	cvta.to.global.u64 	%rd5, %rd9;
	cvta.to.global.u64 	%rd6, %rd8;
$L__BB0_3:
	mul.wide.s32 	%rd20, %r18, 4;
	add.s64 	%rd21, %rd1, %rd20;
	ld.global.u32 	%r11, [%rd4];
	add.s32 	%r12, %r11, 1;
	atom.relaxed.global.cas.b32 	%r13, [%rd21], -1, %r12;
	setp.ne.s32 	%p3, %r13, -1;
	@%p3 bra 	$L__BB0_5;
	atom.global.add.u32 	%r14, [%rd5], 1;
	mul.wide.s32 	%rd22, %r14, 4;
	add.s64 	%rd23, %rd6, %rd22;
	st.global.u32 	[%rd23], %r18;
$L__BB0_5:
	add.s32 	%r5, %r18, 1;
	ld.global.u32 	%r15, [%rd2];
	ld.global.u32 	%r16, [%rd3];
	add.s32 	%r17, %r16, %r15;
	setp.lt.s32 	%p4, %r18, %r17;
	mov.u32 	%r18, %r5;
	@%p4 bra 	$L__BB0_3;
$L__BB0_6:
	ret;

}


// ===== COMPILED SASS (sm_100) =====

	.target	sm_100

	.elftype	@"ET_EXEC"


//--------------------- .note.nv.tkinfo           --------------------------
	.section	.note.nv.tkinfo,"",@"SHT_NOTE"
	.sectionflags	@"SHF_NOTE_NV_TKINFO"
	.tkinfo
        /*0018*/ 	.word	0x00000002
        /*0030*/ 	.string	""
        /*0030*/ 	.string	"ptxas"
        /*0030*/ 	.string	"Cuda compilation tools, release 13.0, V13.0.88"
        /*0030*/ 	.string	"Build cuda_13.0.r13.0/compiler.36424714_0"
        /*0030*/ 	.string	"-arch sm_100 -m 64 "



//--------------------- .note.nv.cuinfo           --------------------------
	.section	.note.nv.cuinfo,"",@"SHT_NOTE"
	.sectionflags	@"SHF_NOTE_NV_CUINFO"
        /*0018*/ 	.short	0x0002
        /*001a*/ 	.short	0x0064
        /*001c*/ 	.short	0x0082
	.zero		2


//--------------------- .nv.info                  --------------------------
	.section	.nv.info,"",@"SHT_CUDA_INFO"
	.align	4


	//----- nvinfo : EIATTR_REGCOUNT
	.align		4
        /*0000*/ 	.byte	0x04, 0x2f
        /*0002*/ 	.short	(.L_1 - .L_0)
	.align		4
.L_0:
        /*0004*/ 	.word	index@(_Z9level_bfsPiiS_S_S_S_S_S_)
        /*0008*/ 	.word	0x00000016


	//----- nvinfo : EIATTR_FRAME_SIZE
	.align		4
.L_1:
        /*000c*/ 	.byte	0x04, 0x11
        /*000e*/ 	.short	(.L_3 - .L_2)
	.align		4
.L_2:
        /*0010*/ 	.word	index@(_Z9level_bfsPiiS_S_S_S_S_S_)
        /*0014*/ 	.word	0x00000000


	//----- nvinfo : EIATTR_MIN_STACK_SIZE
	.align		4
.L_3:
        /*0018*/ 	.byte	0x04, 0x12
        /*001a*/ 	.short	(.L_5 - .L_4)
	.align		4
.L_4:
        /*001c*/ 	.word	index@(_Z9level_bfsPiiS_S_S_S_S_S_)
        /*0020*/ 	.word	0x00000000
.L_5:


//--------------------- .nv.compat                --------------------------
	.section	.nv.compat,"",@"SHT_CUDA_COMPAT_INFO"
	.align	4
        /*0000*/ 	.byte	0x02, 0x09, 0x00, 0x00, 0x02, 0x02, 0x01, 0x00, 0x02, 0x05, 0x05, 0x00, 0x03, 0x07, 0x01, 0x01
        /*0010*/ 	.byte	0x02, 0x03, 0x00, 0x00, 0x02, 0x06, 0x01, 0x00, 0x04, 0x0b, 0x08, 0x00, 0x09, 0x00, 0x00, 0x00
        /*0020*/ 	.byte	0x00, 0x00, 0x00, 0x00


//--------------------- .nv.info._Z9level_bfsPiiS_S_S_S_S_S_ --------------------------
	.section	.nv.info._Z9level_bfsPiiS_S_S_S_S_S_,"",@"SHT_CUDA_INFO"
	.sectionflags	@""
	.align	4


	//----- nvinfo : EIATTR_CUDA_API_VERSION
	.align		4
        /*0000*/ 	.byte	0x04, 0x37
        /*0002*/ 	.short	(.L_7 - .L_6)
.L_6:
        /*0004*/ 	.word	0x00000082


	//----- nvinfo : EIATTR_KPARAM_INFO
	.align		4
.L_7:
        /*0008*/ 	.byte	0x04, 0x17
        /*000a*/ 	.short	(.L_9 - .L_8)
.L_8:
        /*000c*/ 	.word	0x00000000
        /*0010*/ 	.short	0x0007
        /*0012*/ 	.short	0x0038
        /*0014*/ 	.byte	0x00, 0xf5, 0x21, 0x00


	//----- nvinfo : EIATTR_KPARAM_INFO
	.align		4
.L_9:
        /*0018*/ 	.byte	0x04, 0x17
        /*001a*/ 	.short	(.L_11 - .L_10)
.L_10:
        /*001c*/ 	.word	0x00000000
        /*0020*/ 	.short	0x0006
        /*0022*/ 	.short	0x0030
        /*0024*/ 	.byte	0x00, 0xf5, 0x21, 0x00


	//----- nvinfo : EIATTR_KPARAM_INFO
	.align		4
.L_11:
        /*0028*/ 	.byte	0x04, 0x17
        /*002a*/ 	.short	(.L_13 - .L_12)
.L_12:
        /*002c*/ 	.word	0x00000000
        /*0030*/ 	.short	0x0005
        /*0032*/ 	.short	0x0028
        /*0034*/ 	.byte	0x00, 0xf5, 0x21, 0x00


	//----- nvinfo : EIATTR_KPARAM_INFO
	.align		4
.L_13:
        /*0038*/ 	.byte	0x04, 0x17
        /*003a*/ 	.short	(.L_15 - .L_14)
.L_14:
        /*003c*/ 	.word	0x00000000
        /*0040*/ 	.short	0x0004
        /*0042*/ 	.short	0x0020
        /*0044*/ 	.byte	0x00, 0xf5, 0x21, 0x00


	//----- nvinfo : EIATTR_KPARAM_INFO
	.align		4
.L_15:
        /*0048*/ 	.byte	0x04, 0x17
        /*004a*/ 	.short	(.L_17 - .L_16)
.L_16:
        /*004c*/ 	.word	0x00000000
        /*0050*/ 	.short	0x0003
        /*0052*/ 	.short	0x0018
        /*0054*/ 	.byte	0x00, 0xf5, 0x21, 0x00


	//----- nvinfo : EIATTR_KPARAM_INFO
	.align		4
.L_17:
        /*0058*/ 	.byte	0x04, 0x17
        /*005a*/ 	.short	(.L_19 - .L_18)
.L_18:
        /*005c*/ 	.word	0x00000000
        /*0060*/ 	.short	0x0002
        /*0062*/ 	.short	0x0010
        /*0064*/ 	.byte	0x00, 0xf5, 0x21, 0x00


	//----- nvinfo : EIATTR_KPARAM_INFO
	.align		4
.L_19:
        /*0068*/ 	.byte	0x04, 0x17
        /*006a*/ 	.short	(.L_21 - .L_20)
.L_20:
        /*006c*/ 	.word	0x00000000
        /*0070*/ 	.short	0x0001
        /*0072*/ 	.short	0x0008
        /*0074*/ 	.byte	0x00, 0xf0, 0x11, 0x00


	//----- nvinfo : EIATTR_KPARAM_INFO
	.align		4
.L_21:
        /*0078*/ 	.byte	0x04, 0x17
        /*007a*/ 	.short	(.L_23 - .L_22)
.L_22:
        /*007c*/ 	.word	0x00000000
        /*0080*/ 	.short	0x0000
        /*0082*/ 	.short	0x0000
        /*0084*/ 	.byte	0x00, 0xf5, 0x21, 0x00


	//----- nvinfo : EIATTR_SPARSE_MMA_MASK
	.align		4
.L_23:
        /*0088*/ 	.byte	0x03, 0x50
        /*008a*/ 	.short	0x0000


	//----- nvinfo : EIATTR_MAXREG_COUNT
	.align		4
        /*008c*/ 	.byte	0x03, 0x1b
        /*008e*/ 	.short	0x00ff


	//----- nvinfo : EIATTR_MERCURY_ISA_VERSION
	.align		4
        /*0090*/ 	.byte	0x03, 0x5f
        /*0092*/ 	.short	0x0101


	//----- nvinfo : EIATTR_INT_WARP_WIDE_INSTR_OFFSETS
	.align		4
        /*0094*/ 	.byte	0x04, 0x31
        /*0096*/ 	.short	(.L_25 - .L_24)


	//   ....[0]....
.L_24:
        /*0098*/ 	.word	0x00000210


	//   ....[1]....
        /*009c*/ 	.word	0x000002a0


	//----- nvinfo : EIATTR_VRC_CTA_INIT_COUNT
	.align		4
.L_25:
        /*00a0*/ 	.byte	0x02, 0x4a
	.zero		1
	.zero		1


	//----- nvinfo : EIATTR_EXIT_INSTR_OFFSETS
	.align		4
        /*00a4*/ 	.byte	0x04, 0x1c
        /*00a6*/ 	.short	(.L_27 - .L_26)


	//   ....[0]....
.L_26:
        /*00a8*/ 	.word	0x00000070


	//   ....[1]....
        /*00ac*/ 	.word	0x00000100


	//   ....[2]....
        /*00b0*/ 	.word	0x00000350


	//----- nvinfo : EIATTR_CRS_STACK_SIZE
	.align		4
.L_27:
        /*00b4*/ 	.byte	0x04, 0x1e
        /*00b6*/ 	.short	(.L_29 - .L_28)
.L_28:
        /*00b8*/ 	.word	0x00000000


	//----- nvinfo : EIATTR_CBANK_PARAM_SIZE
	.align		4
.L_29:
        /*00bc*/ 	.byte	0x03, 0x19
        /*00be*/ 	.short	0x0040


	//----- nvinfo : EIATTR_PARAM_CBANK
	.align		4
        /*00c0*/ 	.byte	0x04, 0x0a
        /*00c2*/ 	.short	(.L_31 - .L_30)
	.align		4
.L_30:
        /*00c4*/ 	.word	index@(.nv.constant0._Z9level_bfsPiiS_S_S_S_S_S_)
        /*00c8*/ 	.short	0x0380
        /*00ca*/ 	.short	0x0040


	//----- nvinfo : EIATTR_SW_WAR
	.align		4
.L_31:
        /*00cc*/ 	.byte	0x04, 0x36
        /*00ce*/ 	.short	(.L_33 - .L_32)
.L_32:
        /*00d0*/ 	.word	0x00000008
.L_33:


//--------------------- .nv.callgraph             --------------------------
	.section	.nv.callgraph,"",@"SHT_CUDA_CALLGRAPH"
	.align	4
	.sectionentsize	8
	.align		4
        /*0000*/ 	.word	0x00000000
	.align		4
        /*0004*/ 	.word	0xffffffff
	.align		4
        /*0008*/ 	.word	0x00000000
	.align		4
        /*000c*/ 	.word	0xfffffffe
	.align		4
        /*0010*/ 	.word	0x00000000
	.align		4
        /*0014*/ 	.word	0xfffffffd
	.align		4
        /*0018*/ 	.word	0x00000000
	.align		4
        /*001c*/ 	.word	0xfffffffc


//--------------------- .text._Z9level_bfsPiiS_S_S_S_S_S_ --------------------------
	.section	.text._Z9level_bfsPiiS_S_S_S_S_S_,"ax",@progbits
	.align	128
        .global         _Z9level_bfsPiiS_S_S_S_S_S_
        .type           _Z9level_bfsPiiS_S_S_S_S_S_,@function
        .size           _Z9level_bfsPiiS_S_S_S_S_S_,(.L_x_4 - _Z9level_bfsPiiS_S_S_S_S_S_)
        .other          _Z9level_bfsPiiS_S_S_S_S_S_,@"STO_CUDA_ENTRY STV_DEFAULT"
_Z9level_bfsPiiS_S_S_S_S_S_:
.text._Z9level_bfsPiiS_S_S_S_S_S_:
[----:B------:R-:W-:Y:S01]  /*0000*/  LDC R1, c[0x0][0x37c] ;  /* 0x0000df00ff017b82 */ /* 0x000fe20000000800 */
[----:B------:R-:W0:Y:S07]  /*0010*/  S2R R0, SR_TID.X ;  /* 0x0000000000007919 */ /* 0x000e2e0000002100 */
[----:B------:R-:W0:Y:S01]  /*0020*/  S2UR UR4, SR_CTAID.X ;  /* 0x00000000000479c3 */ /* 0x000e220000002500 */
[----:B------:R-:W1:Y:S07]  /*0030*/  LDCU UR5, c[0x0][0x388] ;  /* 0x00007100ff0577ac */ /* 0x000e6e0008000800 */
[----:B------:R-:W0:Y:S02]  /*0040*/  LDC R3, c[0x0][0x360] ;  /* 0x0000d800ff037b82 */ /* 0x000e240000000800 */
[----:B0-----:R-:W-:-:S05]  /*0050*/  IMAD R3, R3, UR4, R0 ;  /* 0x0000000403037c24 */ /* 0x001fca000f8e0200 */
[----:B-1----:R-:W-:-:S13]  /*0060*/  ISETP.GE.AND P0, PT, R3, UR5, PT ;  /* 0x0000000503007c0c */ /* 0x002fda000bf06270 */
[----:B------:R-:W-:Y:S05]  /*0070*/  @P0 EXIT ;  /* 0x000000000000094d */ /* 0x000fea0003800000 */
[----:B------:R-:W0:Y:S01]  /*0080*/  LDC.64 R4, c[0x0][0x380] ;  /* 0x0000e000ff047b82 */ /* 0x000e220000000a00 */
[----:B------:R-:W1:Y:S01]  /*0090*/  LDCU.64 UR4, c[0x0][0x358] ;  /* 0x00006b00ff0477ac */ /* 0x000e620008000a00 */
[----:B0-----:R-:W-:-:S06]  /*00a0*/  IMAD.WIDE R4, R3, 0x4, R4 ;  /* 0x0000000403047825 */ /* 0x001fcc00078e0204 */
[----:B------:R-:W0:Y:S01]  /*00b0*/  LDC.64 R2, c[0x0][0x3a8] ;  /* 0x0000ea00ff027b82 */ /* 0x000e220000000a00 */
[----:B-1----:R-:W0:Y:S02]  /*00c0*/  LDG.E R15, desc[UR4][R4.64] ;  /* 0x00000004040f7981 */ /* 0x002e24000c1e1900 */
[----:B0-----:R-:W-:-:S05]  /*00d0*/  IMAD.WIDE R2, R15, 0x4, R2 ;  /* 0x000000040f027825 */ /* 0x001fca00078e0202 */
[----:B------:R-:W2:Y:S02]  /*00e0*/  LDG.E R0, desc[UR4][R2.64] ;  /* 0x0000000402007981 */ /* 0x000ea4000c1e1900 */
[----:B--2---:R-:W-:-:S13]  /*00f0*/  ISETP.GE.AND P0, PT, R0, RZ, PT ;  /* 0x000000ff0000720c */ /* 0x004fda0003f06270 */
[----:B------:R-:W-:Y:S05]  /*0100*/  @!P0 EXIT ;  /* 0x000000000000894d */ /* 0x000fea0003800000 */
[----:B------:R-:W0:Y:S08]  /*0110*/  LDC.64 R4, c[0x0][0x3b8] ;  /* 0x0000ee00ff047b82 */ /* 0x000e300000000a00 */
[----:B------:R-:W1:Y:S08]  /*0120*/  LDC.64 R10, c[0x0][0x3a0] ;  /* 0x0000e800ff0a7b82 */ /* 0x000e700000000a00 */
[----:B------:R-:W2:Y:S01]  /*0130*/  LDC.64 R6, c[0x0][0x3a0] ;  /* 0x0000e800ff067b82 */ /* 0x000ea20000000a00 */
[----:B0-----:R-:W-:-:S07]  /*0140*/  IMAD.WIDE R4, R15, 0x4, R4 ;  /* 0x000000040f047825 */ /* 0x001fce00078e0204 */
[----:B------:R-:W0:Y:S01]  /*0150*/  LDC.64 R8, c[0x0][0x390] ;  /* 0x0000e400ff087b82 */ /* 0x000e220000000a00 */
[----:B------:R3:W5:Y:S01]  /*0160*/  LDG.E R13, desc[UR4][R4.64] ;  /* 0x00000004040d7981 */ /* 0x000762000c1e1900 */
[----:B-1----:R-:W-:-:S07]  /*0170*/  IMAD.WIDE R10, R15, 0x4, R10 ;  /* 0x000000040f0a7825 */ /* 0x002fce00078e020a */
.L_x_2:
[----:B------:R-:W4:Y:S01]  /*0180*/  LDG.E R0, desc[UR4][R10.64] ;  /* 0x000000040a007981 */ /* 0x000f22000c1e1900 */
[----:B--2--5:R-:W-:Y:S01]  /*0190*/  IMAD.WIDE R14, R13, 0x4, R6 ;  /* 0x000000040d0e7825 */ /* 0x024fe200078e0206 */
[----:B------:R-:W-:Y:S02]  /*01a0*/  MOV R16, 0xffffffff ;  /* 0xffffffff00107802 */ /* 0x000fe40000000f00 */
[----:B----4-:R-:W-:-:S05]  /*01b0*/  IADD3 R17, PT, PT, R0, 0x1, RZ ;  /* 0x0000000100117810 */ /* 0x010fca0007ffe0ff */
[----:B------:R-:W2:Y:S01]  /*01c0*/  ATOMG.E.CAS.STRONG.GPU PT, R14, [R14], R16, R17 ;  /* 0x000000100e0e73a9 */ /* 0x000ea200001ee111 */
[----:B------:R-:W-:Y:S01]  /*01d0*/  BSSY.RECONVERGENT B0, `(.L_x_0) ;  /* 0x0000011000007945 */ /* 0x000fe20003800200 */
[----:B--2---:R-:W-:-:S13]  /*01e0*/  ISETP.NE.AND P0, PT, R14, -0x1, PT ;  /* 0xffffffff0e00780c */ /* 0x004fda0003f05270 */
[----:B------:R-:W-:Y:S05]  /*01f0*/  @P0 BRA `(.L_x_1) ;  /* 0x0000000000380947 */ /* 0x000fea0003800000 */
[----:B------:R-:W1:Y:S01]  /*0200*/  S2R R17, SR_LANEID ;  /* 0x0000000000117919 */ /* 0x000e620000000000 */
[----:B------:R-:W-:Y:S01]  /*0210*/  VOTEU.ANY UR6, UPT, PT ;  /* 0x0000000000067886 */ /* 0x000fe200038e0100 */
[----:B------:R-:W2:Y:S01]  /*0220*/  LDC.64 R14, c[0x0][0x398] ;  /* 0x0000e600ff0e7b82 */ /* 0x000ea20000000a00 */
[----:B------:R-:W1:Y:S08]  /*0230*/  FLO.U32 R0, UR6 ;  /* 0x0000000600007d00 */ /* 0x000e7000080e0000 */
[----:B------:R-:W2:Y:S01]  /*0240*/  POPC R19, UR6 ;  /* 0x0000000600137d09 */ /* 0x000ea20008000000 */
[----:B-1----:R-:W-:-:S13]  /*0250*/  ISETP.EQ.U32.AND P0, PT, R0, R17, PT ;  /* 0x000000110000720c */ /* 0x002fda0003f02070 */
[----:B--2---:R-:W2:Y:S01]  /*0260*/  @P0 ATOMG.E.ADD.STRONG.GPU PT, R15, desc[UR4][R14.64], R19 ;  /* 0x800000130e0f09a8 */ /* 0x004ea200081ef104 */
[----:B------:R-:W1:Y:S02]  /*0270*/  S2R R12, SR_LTMASK ;  /* 0x00000000000c7919 */ /* 0x000e640000003900 */
[----:B-1----:R-:W-:-:S06]  /*0280*/  LOP3.LUT R12, R12, UR6, RZ, 0xc0, !PT ;  /* 0x000000060c0c7c12 */ /* 0x002fcc000f8ec0ff */
[----:B------:R-:W1:Y:S01]  /*0290*/  POPC R12, R12 ;  /* 0x0000000c000c7309 */ /* 0x000e620000000000 */
[----:B--2---:R-:W1:Y:S02]  /*02a0*/  SHFL.IDX PT, R17, R15, R0, 0x1f ;  /* 0x00001f000f117589 */ /* 0x004e6400000e0000 */
[----:B-1----:R-:W-:-:S04]  /*02b0*/  IMAD.IADD R17, R17, 0x1, R12 ;  /* 0x0000000111117824 */ /* 0x002fc800078e020c */
[----:B0-----:R-:W-:-:S05]  /*02c0*/  IMAD.WIDE R16, R17, 0x4, R8 ;  /* 0x0000000411107825 */ /* 0x001fca00078e0208 */
[----:B------:R1:W-:Y:S02]  /*02d0*/  STG.E desc[UR4][R16.64], R13 ;  /* 0x0000000d10007986 */ /* 0x0003e4000c101904 */
.L_x_1:
[----:B------:R-:W-:Y:S05]  /*02e0*/  BSYNC.RECONVERGENT B0 ;  /* 0x0000000000007941 */ /* 0x000fea0003800200 */
.L_x_0:
[----:B------:R-:W2:Y:S04]  /*02f0*/  LDG.E R0, desc[UR4][R4.64] ;  /* 0x0000000404007981 */ /* 0x000ea8000c1e1900 */
[----:B------:R-:W2:Y:S02]  /*0300*/  LDG.E R15, desc[UR4][R2.64] ;  /* 0x00000004020f7981 */ /* 0x000ea4000c1e1900 */
[----:B--2---:R-:W-:-:S04]  /*0310*/  IADD3 R0, PT, PT, R0, R15, RZ ;  /* 0x0000000f00007210 */ /* 0x004fc80007ffe0ff */
[C---:B------:R-:W-:Y:S01]  /*0320*/  ISETP.GE.AND P0, PT, R13.reuse, R0, PT ;  /* 0x000000000d00720c */ /* 0x040fe20003f06270 */
[----:B-1----:R-:W-:-:S12]  /*0330*/  VIADD R13, R13, 0x1 ;  /* 0x000000010d0d7836 */ /* 0x002fd80000000000 */
[----:B------:R-:W-:Y:S05]  /*0340*/  @!P0 BRA `(.L_x_2) ;  /* 0xfffffffc008c8947 */ /* 0x000fea000383ffff */
[----:B------:R-:W-:Y:S05]  /*0350*/  EXIT ;  /* 0x000000000000794d */ /* 0x000fea0003800000 */
.L_x_3:
[----:B------:R-:W-:-:S00]  /*0360*/  BRA `(.L_x_3) ;  /* 0xfffffffc00fc7947 */ /* 0x000fc0000383ffff */
[----:B------:R-:W-:-:S00]  /*0370*/  NOP ;  /* 0x0000000000007918 */ /* 0x000fc00000000000 */
        /* <DEDUP_REMOVED lines=8> */
.L_x_4:


//--------------------- .nv.shared.reserved.0     --------------------------
	.section	.nv.shared.reserved.0,"aw",@nobits
	.weak		__nv_reservedSMEM_offset_0_alias
	.size		__nv_reservedSMEM_offset_0_alias, 0, 64
	.other		__nv_reservedSMEM_offset_0_alias,@"STO_CUDA_RESERVED_SHARED STV_DEFAULT"
__nv_reservedSMEM_offset_0_alias:
	.zero		0
	.zero		64


//--------------------- .nv.constant0._Z9level_bfsPiiS_S_S_S_S_S_ --------------------------
	.section	.nv.constant0._Z9level_bfsPiiS_S_S_S_S_S_,"a",@progbits
	.sectionflags	@""
	.align	4
.nv.constant0._Z9level_bfsPiiS_S_S_S_S_S_:
	.zero		960


//--------------------- SYMBOLS --------------------------

	.type		.nv.reservedSmem.offset0,@object
	.size		.nv.reservedSmem.offset0,0x4
